//
// Generated by NVIDIA NVVM Compiler
//
// Compiler Build ID: CL-36424714
// Cuda compilation tools, release 13.0, V13.0.88
// Based on NVVM 20.0.0
//

.version 9.0
.target sm_100
.address_size 64

	// .globl	_Z9tiledConvPfS_iiii
.const .align 4 .b8 d_K[100];
// _ZZ9tiledConvPfS_iiiiE6tileIn has been demoted

.visible .entry _Z9tiledConvPfS_iiii(
	.param .u64 .ptr .align 1 _Z9tiledConvPfS_iiii_param_0,
	.param .u64 .ptr .align 1 _Z9tiledConvPfS_iiii_param_1,
	.param .u32 _Z9tiledConvPfS_iiii_param_2,
	.param .u32 _Z9tiledConvPfS_iiii_param_3,
	.param .u32 _Z9tiledConvPfS_iiii_param_4,
	.param .u32 _Z9tiledConvPfS_iiii_param_5
)
{
	.reg .pred 	%p<21>;
	.reg .b32 	%r<95>;
	.reg .b32 	%f<72>;
	.reg .b64 	%rd<20>;
	// demoted variable
	.shared .align 4 .b8 _ZZ9tiledConvPfS_iiiiE6tileIn[4096];
	ld.param.u64 	%rd2, [_Z9tiledConvPfS_iiii_param_0];
	ld.param.u64 	%rd3, [_Z9tiledConvPfS_iiii_param_1];
	ld.param.u32 	%r34, [_Z9tiledConvPfS_iiii_param_2];
	ld.param.u32 	%r35, [_Z9tiledConvPfS_iiii_param_3];
	ld.param.u32 	%r36, [_Z9tiledConvPfS_iiii_param_4];
	ld.param.u32 	%r37, [_Z9tiledConvPfS_iiii_param_5];
	shr.u32 	%r38, %r36, 31;
	add.s32 	%r39, %r36, %r38;
	shr.s32 	%r1, %r39, 1;
	mov.u32 	%r40, %ctaid.x;
	mov.u32 	%r2, %tid.x;
	mad.lo.s32 	%r3, %r37, %r40, %r2;
	sub.s32 	%r4, %r3, %r1;
	mov.u32 	%r41, %ctaid.y;
	mov.u32 	%r5, %tid.y;
	mad.lo.s32 	%r6, %r37, %r41, %r5;
	sub.s32 	%r7, %r6, %r1;
	setp.ge.s32 	%p1, %r4, %r35;
	or.b32  	%r42, %r7, %r4;
	setp.lt.s32 	%p2, %r42, 0;
	setp.ge.s32 	%p3, %r7, %r34;
	or.pred  	%p4, %p1, %p3;
	or.pred  	%p5, %p4, %p2;
	@%p5 bra 	$L__BB0_2;
	cvta.to.global.u64 	%rd4, %rd2;
	mad.lo.s32 	%r49, %r7, %r35, %r4;
	mul.wide.s32 	%rd5, %r49, 4;
	add.s64 	%rd6, %rd4, %rd5;
	ld.global.f32 	%f15, [%rd6];
	shl.b32 	%r50, %r5, 7;
	mov.u32 	%r51, _ZZ9tiledConvPfS_iiiiE6tileIn;
	add.s32 	%r52, %r51, %r50;
	shl.b32 	%r53, %r2, 2;
	add.s32 	%r54, %r52, %r53;
	st.shared.f32 	[%r54], %f15;
	bra.uni 	$L__BB0_3;
$L__BB0_2:
	shl.b32 	%r43, %r5, 7;
	mov.u32 	%r44, _ZZ9tiledConvPfS_iiiiE6tileIn;
	add.s32 	%r45, %r44, %r43;
	shl.b32 	%r46, %r2, 2;
	add.s32 	%r47, %r45, %r46;
	mov.b32 	%r48, 0;
	st.shared.u32 	[%r47], %r48;
$L__BB0_3:
	bar.sync 	0;
	add.s32 	%r57, %r37, %r1;
	min.s32 	%r59, %r2, %r5;
	setp.lt.s32 	%p6, %r59, %r1;
	max.s32 	%r60, %r2, %r5;
	setp.ge.s32 	%p7, %r60, %r57;
	or.pred  	%p8, %p7, %p6;
	@%p8 bra 	$L__BB0_20;
	neg.s32 	%r8, %r1;
	setp.lt.s32 	%p9, %r36, -1;
	mov.f32 	%f70, 0f00000000;
	@%p9 bra 	$L__BB0_18;
	abs.s32 	%r9, %r1;
	add.s32 	%r10, %r1, %r9;
	add.s32 	%r61, %r10, 1;
	and.b32  	%r11, %r61, 7;
	and.b32  	%r12, %r61, 3;
	and.b32  	%r13, %r10, 1;
	and.b32  	%r62, %r61, -8;
	neg.s32 	%r14, %r62;
	shl.b32 	%r63, %r2, 2;
	shl.b32 	%r64, %r1, 2;
	sub.s32 	%r65, %r63, %r64;
	mov.u32 	%r66, _ZZ9tiledConvPfS_iiiiE6tileIn;
	add.s32 	%r67, %r65, %r66;
	add.s32 	%r15, %r67, 16;
	mov.f32 	%f70, 0f00000000;
	mov.u64 	%rd8, d_K;
	mov.u32 	%r87, %r8;
$L__BB0_6:
	mov.u32 	%r16, %r87;
	setp.lt.u32 	%p10, %r10, 7;
	add.s32 	%r17, %r16, %r5;
	add.s32 	%r68, %r16, %r1;
	mul.wide.s32 	%rd7, %r68, 20;
	add.s64 	%rd1, %rd8, %rd7;
	mov.u32 	%r92, %r8;
	@%p10 bra 	$L__BB0_9;
	shl.b32 	%r70, %r17, 7;
	add.s32 	%r88, %r15, %r70;
	mov.b32 	%r89, 0;
	mov.u32 	%r90, %r14;
	mov.u32 	%r92, %r8;
$L__BB0_8:
	.pragma "nounroll";
	ld.shared.f32 	%f19, [%r88+-16];
	mul.wide.s32 	%rd9, %r89, 4;
	add.s64 	%rd10, %rd1, %rd9;
	ld.const.f32 	%f20, [%rd10];
	fma.rn.f32 	%f21, %f19, %f20, %f70;
	ld.shared.f32 	%f22, [%r88+-12];
	ld.const.f32 	%f23, [%rd10+4];
	fma.rn.f32 	%f24, %f22, %f23, %f21;
	ld.shared.f32 	%f25, [%r88+-8];
	ld.const.f32 	%f26, [%rd10+8];
	fma.rn.f32 	%f27, %f25, %f26, %f24;
	ld.shared.f32 	%f28, [%r88+-4];
	ld.const.f32 	%f29, [%rd10+12];
	fma.rn.f32 	%f30, %f28, %f29, %f27;
	ld.shared.f32 	%f31, [%r88];
	ld.const.f32 	%f32, [%rd10+16];
	fma.rn.f32 	%f33, %f31, %f32, %f30;
	ld.shared.f32 	%f34, [%r88+4];
	ld.const.f32 	%f35, [%rd10+20];
	fma.rn.f32 	%f36, %f34, %f35, %f33;
	ld.shared.f32 	%f37, [%r88+8];
	ld.const.f32 	%f38, [%rd10+24];
	fma.rn.f32 	%f39, %f37, %f38, %f36;
	ld.shared.f32 	%f40, [%r88+12];
	ld.const.f32 	%f41, [%rd10+28];
	fma.rn.f32 	%f70, %f40, %f41, %f39;
	add.s32 	%r92, %r92, 8;
	add.s32 	%r90, %r90, 8;
	add.s32 	%r89, %r89, 8;
	add.s32 	%r88, %r88, 32;
	setp.ne.s32 	%p11, %r90, 0;
	@%p11 bra 	$L__BB0_8;
$L__BB0_9:
	setp.eq.s32 	%p12, %r11, 0;
	@%p12 bra 	$L__BB0_17;
	shl.b32 	%r71, %r17, 7;
	mov.u32 	%r72, _ZZ9tiledConvPfS_iiiiE6tileIn;
	add.s32 	%r28, %r72, %r71;
	add.s32 	%r73, %r11, -1;
	setp.lt.u32 	%p13, %r73, 3;
	@%p13 bra 	$L__BB0_12;
	add.s32 	%r74, %r92, %r2;
	shl.b32 	%r75, %r74, 2;
	add.s32 	%r76, %r28, %r75;
	ld.shared.f32 	%f43, [%r76];
	add.s32 	%r77, %r92, %r1;
	mul.wide.s32 	%rd11, %r77, 4;
	add.s64 	%rd12, %rd1, %rd11;
	ld.const.f32 	%f44, [%rd12];
	fma.rn.f32 	%f45, %f43, %f44, %f70;
	ld.shared.f32 	%f46, [%r76+4];
	ld.const.f32 	%f47, [%rd12+4];
	fma.rn.f32 	%f48, %f46, %f47, %f45;
	ld.shared.f32 	%f49, [%r76+8];
	ld.const.f32 	%f50, [%rd12+8];
	fma.rn.f32 	%f51, %f49, %f50, %f48;
	ld.shared.f32 	%f52, [%r76+12];
	ld.const.f32 	%f53, [%rd12+12];
	fma.rn.f32 	%f70, %f52, %f53, %f51;
	add.s32 	%r92, %r92, 4;
$L__BB0_12:
	setp.eq.s32 	%p14, %r12, 0;
	@%p14 bra 	$L__BB0_17;
	setp.eq.s32 	%p15, %r12, 1;
	@%p15 bra 	$L__BB0_15;
	add.s32 	%r78, %r92, %r2;
	shl.b32 	%r79, %r78, 2;
	add.s32 	%r80, %r28, %r79;
	ld.shared.f32 	%f55, [%r80];
	add.s32 	%r81, %r92, %r1;
	mul.wide.s32 	%rd13, %r81, 4;
	add.s64 	%rd14, %rd1, %rd13;
	ld.const.f32 	%f56, [%rd14];
	fma.rn.f32 	%f57, %f55, %f56, %f70;
	ld.shared.f32 	%f58, [%r80+4];
	ld.const.f32 	%f59, [%rd14+4];
	fma.rn.f32 	%f70, %f58, %f59, %f57;
	add.s32 	%r92, %r92, 2;
$L__BB0_15:
	setp.ne.s32 	%p16, %r13, 0;
	@%p16 bra 	$L__BB0_17;
	add.s32 	%r82, %r92, %r2;
	shl.b32 	%r83, %r82, 2;
	add.s32 	%r84, %r28, %r83;
	ld.shared.f32 	%f60, [%r84];
	add.s32 	%r85, %r92, %r1;
	mul.wide.s32 	%rd15, %r85, 4;
	add.s64 	%rd16, %rd1, %rd15;
	ld.const.f32 	%f61, [%rd16];
	fma.rn.f32 	%f70, %f60, %f61, %f70;
$L__BB0_17:
	add.s32 	%r87, %r16, 1;
	setp.ne.s32 	%p17, %r16, %r9;
	@%p17 bra 	$L__BB0_6;
$L__BB0_18:
	setp.ge.s32 	%p18, %r6, %r34;
	setp.ge.s32 	%p19, %r3, %r35;
	or.pred  	%p20, %p18, %p19;
	@%p20 bra 	$L__BB0_20;
	mad.lo.s32 	%r86, %r6, %r35, %r3;
	cvta.to.global.u64 	%rd17, %rd3;
	mul.wide.s32 	%rd18, %r86, 4;
	add.s64 	%rd19, %rd17, %rd18;
	st.global.f32 	[%rd19], %f70;
$L__BB0_20:
	ret;

}


// ===== COMPILED SASS (sm_100) =====

	.target	sm_100

	.elftype	@"ET_EXEC"


//--------------------- .note.nv.tkinfo           --------------------------
	.section	.note.nv.tkinfo,"",@"SHT_NOTE"
	.sectionflags	@"SHF_NOTE_NV_TKINFO"
	.tkinfo
        /*0018*/ 	.word	0x00000002
        /*0030*/ 	.string	""
        /*0030*/ 	.string	"ptxas"
        /*0030*/ 	.string	"Cuda compilation tools, release 13.0, V13.0.88"
        /*0030*/ 	.string	"Build cuda_13.0.r13.0/compiler.36424714_0"
        /*0030*/ 	.string	"-arch sm_100 -m 64 "



//--------------------- .note.nv.cuinfo           --------------------------
	.section	.note.nv.cuinfo,"",@"SHT_NOTE"
	.sectionflags	@"SHF_NOTE_NV_CUINFO"
        /*0018*/ 	.short	0x0002
        /*001a*/ 	.short	0x0064
        /*001c*/ 	.short	0x0082
	.zero		2


//--------------------- .nv.info                  --------------------------
	.section	.nv.info,"",@"SHT_CUDA_INFO"
	.align	4


	//----- nvinfo : EIATTR_REGCOUNT
	.align		4
        /*0000*/ 	.byte	0x04, 0x2f
        /*0002*/ 	.short	(.L_2 - .L_1)
	.align		4
.L_1:
        /*0004*/ 	.word	index@(_Z9tiledConvPfS_iiii)
        /*0008*/ 	.word	0x0000001e


	//----- nvinfo : EIATTR_FRAME_SIZE
	.align		4
.L_2:
        /*000c*/ 	.byte	0x04, 0x11
        /*000e*/ 	.short	(.L_4 - .L_3)
	.align		4
.L_3:
        /*0010*/ 	.word	index@(_Z9tiledConvPfS_iiii)
        /*0014*/ 	.word	0x00000000


	//----- nvinfo : EIATTR_MIN_STACK_SIZE
	.align		4
.L_4:
        /*0018*/ 	.byte	0x04, 0x12
        /*001a*/ 	.short	(.L_6 - .L_5)
	.align		4
.L_5:
        /*001c*/ 	.word	index@(_Z9tiledConvPfS_iiii)
        /*0020*/ 	.word	0x00000000
.L_6:


//--------------------- .nv.compat                --------------------------
	.section	.nv.compat,"",@"SHT_CUDA_COMPAT_INFO"
	.align	4
        /*0000*/ 	.byte	0x02, 0x09, 0x00, 0x00, 0x02, 0x02, 0x01, 0x00, 0x02, 0x05, 0x05, 0x00, 0x03, 0x07, 0x01, 0x01
        /*0010*/ 	.byte	0x02, 0x03, 0x00, 0x00, 0x02, 0x06, 0x01, 0x00, 0x04, 0x0b, 0x08, 0x00, 0x09, 0x00, 0x00, 0x00
        /*0020*/ 	.byte	0x00, 0x00, 0x00, 0x00


//--------------------- .nv.info._Z9tiledConvPfS_iiii --------------------------
	.section	.nv.info._Z9tiledConvPfS_iiii,"",@"SHT_CUDA_INFO"
	.sectionflags	@""
	.align	4


	//----- nvinfo : EIATTR_CUDA_API_VERSION
	.align		4
        /*0000*/ 	.byte	0x04, 0x37
        /*0002*/ 	.short	(.L_8 - .L_7)
.L_7:
        /*0004*/ 	.word	0x00000082


	//----- nvinfo : EIATTR_KPARAM_INFO
	.align		4
.L_8:
        /*0008*/ 	.byte	0x04, 0x17
        /*000a*/ 	.short	(.L_10 - .L_9)
.L_9:
        /*000c*/ 	.word	0x00000000
        /*0010*/ 	.short	0x0005
        /*0012*/ 	.short	0x001c
        /*0014*/ 	.byte	0x00, 0xf0, 0x11, 0x00


	//----- nvinfo : EIATTR_KPARAM_INFO
	.align		4
.L_10:
        /*0018*/ 	.byte	0x04, 0x17
        /*001a*/ 	.short	(.L_12 - .L_11)
.L_11:
        /*001c*/ 	.word	0x00000000
        /*0020*/ 	.short	0x0004
        /*0022*/ 	.short	0x0018
        /*0024*/ 	.byte	0x00, 0xf0, 0x11, 0x00


	//----- nvinfo : EIATTR_KPARAM_INFO
	.align		4
.L_12:
        /*0028*/ 	.byte	0x04, 0x17
        /*002a*/ 	.short	(.L_14 - .L_13)
.L_13:
        /*002c*/ 	.word	0x00000000
        /*0030*/ 	.short	0x0003
        /*0032*/ 	.short	0x0014
        /*0034*/ 	.byte	0x00, 0xf0, 0x11, 0x00


	//----- nvinfo : EIATTR_KPARAM_INFO
	.align		4
.L_14:
        /*0038*/ 	.byte	0x04, 0x17
        /*003a*/ 	.short	(.L_16 - .L_15)
.L_15:
        /*003c*/ 	.word	0x00000000
        /*0040*/ 	.short	0x0002
        /*0042*/ 	.short	0x0010
        /*0044*/ 	.byte	0x00, 0xf0, 0x11, 0x00


	//----- nvinfo : EIATTR_KPARAM_INFO
	.align		4
.L_16:
        /*0048*/ 	.byte	0x04, 0x17
        /*004a*/ 	.short	(.L_18 - .L_17)
.L_17:
        /*004c*/ 	.word	0x00000000
        /*0050*/ 	.short	0x0001
        /*0052*/ 	.short	0x0008
        /*0054*/ 	.byte	0x00, 0xf5, 0x21, 0x00


	//----- nvinfo : EIATTR_KPARAM_INFO
	.align		4
.L_18:
        /*0058*/ 	.byte	0x04, 0x17
        /*005a*/ 	.short	(.L_20 - .L_19)
.L_19:
        /*005c*/ 	.word	0x00000000
        /*0060*/ 	.short	0x0000
        /*0062*/ 	.short	0x0000
        /*0064*/ 	.byte	0x00, 0xf5, 0x21, 0x00


	//----- nvinfo : EIATTR_SPARSE_MMA_MASK
	.align		4
.L_20:
        /*0068*/ 	.byte	0x03, 0x50
        /*006a*/ 	.short	0x0000


	//----- nvinfo : EIATTR_MAXREG_COUNT
	.align		4
        /*006c*/ 	.byte	0x03, 0x1b
        /*006e*/ 	.short	0x00ff


	//----- nvinfo : EIATTR_NUM_BARRIERS
	.align		4
        /*0070*/ 	.byte	0x02, 0x4c
        /*0072*/ 	.byte	0x01
	.zero		1


	//----- nvinfo : EIATTR_MERCURY_ISA_VERSION
	.align		4
        /*0074*/ 	.byte	0x03, 0x5f
        /*0076*/ 	.short	0x0101


	//----- nvinfo : EIATTR_VRC_CTA_INIT_COUNT
	.align		4
        /*0078*/ 	.byte	0x02, 0x4a
	.zero		1
	.zero		1


	//----- nvinfo : EIATTR_EXIT_INSTR_OFFSETS
	.align		4
        /*007c*/ 	.byte	0x04, 0x1c
        /*007e*/ 	.short	(.L_22 - .L_21)


	//   ....[0]....
.L_21:
        /*0080*/ 	.word	0x00000270


	//   ....[1]....
        /*0084*/ 	.word	0x000009a0


	//   ....[2]....
        /*0088*/ 	.word	0x000009f0


	//----- nvinfo : EIATTR_CBANK_PARAM_SIZE
	.align		4
.L_22:
        /*008c*/ 	.byte	0x03, 0x19
        /*008e*/ 	.short	0x0020


	//----- nvinfo : EIATTR_PARAM_CBANK
	.align		4
        /*0090*/ 	.byte	0x04, 0x0a
        /*0092*/ 	.short	(.L_24 - .L_23)
	.align		4
.L_23:
        /*0094*/ 	.word	index@(.nv.constant0._Z9tiledConvPfS_iiii)
        /*0098*/ 	.short	0x0380
        /*009a*/ 	.short	0x0020


	//----- nvinfo : EIATTR_SW_WAR
	.align		4
.L_24:
        /*009c*/ 	.byte	0x04, 0x36
        /*009e*/ 	.short	(.L_26 - .L_25)
.L_25:
        /*00a0*/ 	.word	0x00000008
.L_26:


//--------------------- .nv.callgraph             --------------------------
	.section	.nv.callgraph,"",@"SHT_CUDA_CALLGRAPH"
	.align	4
	.sectionentsize	8
	.align		4
        /*0000*/ 	.word	0x00000000
	.align		4
        /*0004*/ 	.word	0xffffffff
	.align		4
        /*0008*/ 	.word	0x00000000
	.align		4
        /*000c*/ 	.word	0xfffffffe
	.align		4
        /*0010*/ 	.word	0x00000000
	.align		4
        /*0014*/ 	.word	0xfffffffd
	.align		4
        /*0018*/ 	.word	0x00000000
	.align		4
        /*001c*/ 	.word	0xfffffffc


//--------------------- .nv.constant3             --------------------------
	.section	.nv.constant3,"a",@progbits
	.align	4
.nv.constant3:
	.type		d_K,@object
	.size		d_K,(.L_0 - d_K)
d_K:
	.zero		100
.L_0:


//--------------------- .text._Z9tiledConvPfS_iiii --------------------------
	.section	.text._Z9tiledConvPfS_iiii,"ax",@progbits
	.align	128
        .global         _Z9tiledConvPfS_iiii
        .type           _Z9tiledConvPfS_iiii,@function
        .size           _Z9tiledConvPfS_iiii,(.L_x_8 - _Z9tiledConvPfS_iiii)
        .other          _Z9tiledConvPfS_iiii,@"STO_CUDA_ENTRY STV_DEFAULT"
_Z9tiledConvPfS_iiii:
.text._Z9tiledConvPfS_iiii:
[----:B------:R-:W-:Y:S01]  /*0000*/  LDC R1, c[0x0][0x37c] ;  /* 0x0000df00ff017b82 */ /* 0x000fe20000000800 */
[----:B------:R-:W0:Y:S07]  /*0010*/  S2R R0, SR_TID.Y ;  /* 0x0000000000007919 */ /* 0x000e2e0000002200 */
[----:B------:R-:W1:Y:S01]  /*0020*/  LDC.64 R10, c[0x0][0x398] ;  /* 0x0000e600ff0a7b82 */ /* 0x000e620000000a00 */
[----:B------:R-:W2:Y:S01]  /*0030*/  LDCU.64 UR6, c[0x0][0x358] ;  /* 0x00006b00ff0677ac */ /* 0x000ea20008000a00 */
[----:B------:R-:W3:Y:S06]  /*0040*/  S2R R3, SR_TID.X ;  /* 0x0000000000037919 */ /* 0x000eec0000002100 */
[----:B------:R-:W0:Y:S08]  /*0050*/  S2UR UR5, SR_CTAID.Y ;  /* 0x00000000000579c3 */ /* 0x000e300000002600 */
[----:B------:R-:W3:Y:S08]  /*0060*/  S2UR UR4, SR_CTAID.X ;  /* 0x00000000000479c3 */ /* 0x000ef00000002500 */
[----:B------:R-:W4:Y:S01]  /*0070*/  LDC.64 R12, c[0x0][0x390] ;  /* 0x0000e400ff0c7b82 */ /* 0x000f220000000a00 */
[----:B-1----:R-:W-:-:S04]  /*0080*/  LEA.HI R4, R10, R10, RZ, 0x1 ;  /* 0x0000000a0a047211 */ /* 0x002fc800078f08ff */
[----:B------:R-:W-:Y:S01]  /*0090*/  SHF.R.S32.HI R4, RZ, 0x1, R4 ;  /* 0x00000001ff047819 */ /* 0x000fe20000011404 */
[----:B0-----:R-:W-:-:S04]  /*00a0*/  IMAD R2, R11, UR5, R0 ;  /* 0x000000050b027c24 */ /* 0x001fc8000f8e0200 */
[----:B------:R-:W-:Y:S02]  /*00b0*/  IMAD.IADD R9, R2, 0x1, -R4 ;  /* 0x0000000102097824 */ /* 0x000fe400078e0a04 */
[----:B---3--:R-:W-:-:S04]  /*00c0*/  IMAD R5, R11, UR4, R3 ;  /* 0x000000040b057c24 */ /* 0x008fc8000f8e0203 */
[----:B------:R-:W-:Y:S01]  /*00d0*/  IMAD.IADD R8, R5, 0x1, -R4 ;  /* 0x0000000105087824 */ /* 0x000fe200078e0a04 */
[----:B----4-:R-:W-:-:S04]  /*00e0*/  ISETP.GE.AND P0, PT, R9, R12, PT ;  /* 0x0000000c0900720c */ /* 0x010fc80003f06270 */
[----:B------:R-:W-:Y:S02]  /*00f0*/  LOP3.LUT R6, R9, R8, RZ, 0xfc, !PT ;  /* 0x0000000809067212 */ /* 0x000fe400078efcff */
[----:B------:R-:W-:-:S04]  /*0100*/  ISETP.GE.OR P0, PT, R8, R13, P0 ;  /* 0x0000000d0800720c */ /* 0x000fc80000706670 */
[----:B------:R-:W-:-:S13]  /*0110*/  ISETP.LT.OR P0, PT, R6, RZ, P0 ;  /* 0x000000ff0600720c */ /* 0x000fda0000701670 */
[----:B------:R-:W0:Y:S01]  /*0120*/  @!P0 LDC.64 R6, c[0x0][0x380] ;  /* 0x0000e000ff068b82 */ /* 0x000e220000000a00 */
[----:B------:R-:W-:-:S04]  /*0130*/  @!P0 IMAD R9, R9, R13, R8 ;  /* 0x0000000d09098224 */ /* 0x000fc800078e0208 */
[----:B0-----:R-:W-:-:S06]  /*0140*/  @!P0 IMAD.WIDE R6, R9, 0x4, R6 ;  /* 0x0000000409068825 */ /* 0x001fcc00078e0206 */
[----:B--2---:R0:W2:Y:S01]  /*0150*/  @!P0 LDG.E R6, desc[UR6][R6.64] ;  /* 0x0000000606068981 */ /* 0x0040a2000c1e1900 */
[----:B------:R-:W1:Y:S01]  /*0160*/  S2UR UR5, SR_CgaCtaId ;  /* 0x00000000000579c3 */ /* 0x000e620000008800 */
[----:B------:R-:W-:Y:S01]  /*0170*/  UMOV UR4, 0x400 ;  /* 0x0000040000047882 */ /* 0x000fe20000000000 */
[CC--:B------:R-:W-:Y:S01]  /*0180*/  VIMNMX R13, PT, PT, R3.reuse, R0.reuse, PT ;  /* 0x00000000030d7248 */ /* 0x0c0fe20003fe0100 */
[----:B------:R-:W-:Y:S01]  /*0190*/  IMAD.IADD R11, R4, 0x1, R11 ;  /* 0x00000001040b7824 */ /* 0x000fe200078e020b */
[----:B------:R-:W-:Y:S02]  /*01a0*/  VIMNMX R12, PT, PT, R3, R0, !PT ;  /* 0x00000000030c7248 */ /* 0x000fe40007fe0100 */
[----:B------:R-:W-:-:S04]  /*01b0*/  ISETP.GE.AND P1, PT, R13, R4, PT ;  /* 0x000000040d00720c */ /* 0x000fc80003f26270 */
[----:B------:R-:W-:Y:S01]  /*01c0*/  ISETP.GE.OR P1, PT, R12, R11, !P1 ;  /* 0x0000000b0c00720c */ /* 0x000fe20004f26670 */
[----:B-1----:R-:W-:-:S06]  /*01d0*/  ULEA UR4, UR5, UR4, 0x18 ;  /* 0x0000000405047291 */ /* 0x002fcc000f8ec0ff */
[----:B------:R-:W-:-:S05]  /*01e0*/  @!P0 MOV R9, UR4 ;  /* 0x0000000400098c02 */ /* 0x000fca0008000f00 */
[----:B------:R-:W-:Y:S02]  /*01f0*/  @!P0 IMAD R8, R0, 0x80, R9 ;  /* 0x0000008000088824 */ /* 0x000fe400078e0209 */
[----:B------:R-:W-:Y:S02]  /*0200*/  @P0 IMAD.U32 R9, RZ, RZ, UR4 ;  /* 0x00000004ff090e24 */ /* 0x000fe4000f8e00ff */
[----:B0-----:R-:W-:-:S03]  /*0210*/  @!P0 IMAD R7, R3, 0x4, R8 ;  /* 0x0000000403078824 */ /* 0x001fc600078e0208 */
[----:B------:R-:W-:-:S04]  /*0220*/  @P0 LEA R14, R0, R9, 0x7 ;  /* 0x00000009000e0211 */ /* 0x000fc800078e38ff */
[----:B------:R-:W-:Y:S01]  /*0230*/  @P0 LEA R14, R3, R14, 0x2 ;  /* 0x0000000e030e0211 */ /* 0x000fe200078e10ff */
[----:B--2---:R0:W-:Y:S04]  /*0240*/  @!P0 STS [R7], R6 ;  /* 0x0000000607008388 */ /* 0x0041e80000000800 */
[----:B------:R0:W-:Y:S01]  /*0250*/  @P0 STS [R14], RZ ;  /* 0x000000ff0e000388 */ /* 0x0001e20000000800 */
[----:B------:R-:W-:Y:S06]  /*0260*/  BAR.SYNC.DEFER_BLOCKING 0x0 ;  /* 0x0000000000007b1d */ /* 0x000fec0000010000 */
[----:B------:R-:W-:Y:S05]  /*0270*/  @P1 EXIT ;  /* 0x000000000000194d */ /* 0x000fea0003800000 */
[----:B------:R-:W-:Y:S01]  /*0280*/  ISETP.GE.AND P0, PT, R10, -0x1, PT ;  /* 0xffffffff0a00780c */ /* 0x000fe20003f06270 */
[----:B------:R-:W-:-:S12]  /*0290*/  IMAD.MOV.U32 R8, RZ, RZ, RZ ;  /* 0x000000ffff087224 */ /* 0x000fd800078e00ff */
[----:B------:R-:W-:Y:S05]  /*02a0*/  @!P0 BRA `(.L_x_0) ;  /* 0x0000000400b08947 */ /* 0x000fea0003800000 */
[----:B0-----:R-:W-:Y:S01]  /*02b0*/  IABS R7, R4 ;  /* 0x0000000400077213 */ /* 0x001fe20000000000 */
[C---:B------:R-:W-:Y:S02]  /*02c0*/  IMAD.SHL.U32 R6, R4.reuse, 0x4, RZ ;  /* 0x0000000404067824 */ /* 0x040fe400078e00ff */
[----:B------:R-:W-:Y:S01]  /*02d0*/  HFMA2 R8, -RZ, RZ, 0, 0 ;  /* 0x00000000ff087431 */ /* 0x000fe200000001ff */
[----:B------:R-:W-:Y:S01]  /*02e0*/  IADD3 R7, PT, PT, R4, R7, RZ ;  /* 0x0000000704077210 */ /* 0x000fe20007ffe0ff */
[----:B------:R-:W-:Y:S02]  /*02f0*/  IMAD R10, R3, 0x4, -R6 ;  /* 0x00000004030a7824 */ /* 0x000fe400078e0a06 */
[----:B------:R-:W-:Y:S01]  /*0300*/  IMAD.MOV R6, RZ, RZ, -R4 ;  /* 0x000000ffff067224 */ /* 0x000fe200078e0a04 */
[----:B------:R-:W-:Y:S02]  /*0310*/  IADD3 R11, PT, PT, R7, 0x1, RZ ;  /* 0x00000001070b7810 */ /* 0x000fe40007ffe0ff */
[----:B------:R-:W-:Y:S01]  /*0320*/  IADD3 R10, PT, PT, R10, 0x10, R9 ;  /* 0x000000100a0a7810 */ /* 0x000fe20007ffe009 */
[----:B------:R-:W-:Y:S01]  /*0330*/  IMAD.MOV.U32 R9, RZ, RZ, R6 ;  /* 0x000000ffff097224 */ /* 0x000fe200078e0006 */
[----:B------:R-:W-:-:S02]  /*0340*/  LOP3.LUT R12, R11, 0xfffffff8, RZ, 0xc0, !PT ;  /* 0xfffffff80b0c7812 */ /* 0x000fc400078ec0ff */
[C---:B------:R-:W-:Y:S02]  /*0350*/  LOP3.LUT R24, R11.reuse, 0x7, RZ, 0xc0, !PT ;  /* 0x000000070b187812 */ /* 0x040fe400078ec0ff */
[----:B------:R-:W-:Y:S02]  /*0360*/  LOP3.LUT R11, R11, 0x3, RZ, 0xc0, !PT ;  /* 0x000000030b0b7812 */ /* 0x000fe400078ec0ff */
[----:B------:R-:W-:-:S07]  /*0370*/  IADD3 R12, PT, PT, -R12, RZ, RZ ;  /* 0x000000ff0c0c7210 */ /* 0x000fce0007ffe1ff */
.L_x_6:
[----:B------:R-:W-:Y:S01]  /*0380*/  ISETP.GE.U32.AND P2, PT, R7, 0x7, PT ;  /* 0x000000070700780c */ /* 0x000fe20003f46070 */
[----:B------:R-:W-:Y:S01]  /*0390*/  IMAD.MOV.U32 R13, RZ, RZ, R6 ;  /* 0x000000ffff0d7224 */ /* 0x000fe200078e0006 */
[----:B------:R-:W-:Y:S02]  /*03a0*/  IABS R14, R4 ;  /* 0x00000004000e7213 */ /* 0x000fe40000000000 */
[----:B------:R-:W-:Y:S02]  /*03b0*/  ISETP.NE.AND P1, PT, R24, RZ, PT ;  /* 0x000000ff1800720c */ /* 0x000fe40003f25270 */
[----:B------:R-:W-:Y:S01]  /*03c0*/  ISETP.NE.AND P0, PT, R9, R14, PT ;  /* 0x0000000e0900720c */ /* 0x000fe20003f05270 */
[----:B------:R-:W-:Y:S01]  /*03d0*/  IMAD.IADD R14, R4, 0x1, R9 ;  /* 0x00000001040e7824 */ /* 0x000fe200078e0209 */
[----:B------:R-:W-:-:S03]  /*03e0*/  IADD3 R15, PT, PT, R0, R9, RZ ;  /* 0x00000009000f7210 */ /* 0x000fc60007ffe0ff */
[----:B------:R-:W-:Y:S02]  /*03f0*/  IMAD R14, R14, 0x14, RZ ;  /* 0x000000140e0e7824 */ /* 0x000fe400078e02ff */
[----:B------:R-:W-:Y:S06]  /*0400*/  @!P2 BRA `(.L_x_1) ;  /* 0x00000000008ca947 */ /* 0x000fec0003800000 */
[----:B------:R-:W-:Y:S01]  /*0410*/  LEA R18, R15, R10, 0x7 ;  /* 0x0000000a0f127211 */ /* 0x000fe200078e38ff */
[----:B------:R-:W-:Y:S01]  /*0420*/  IMAD.MOV.U32 R17, RZ, RZ, RZ ;  /* 0x000000ffff117224 */ /* 0x000fe200078e00ff */
[----:B------:R-:W-:Y:S01]  /*0430*/  MOV R16, R12 ;  /* 0x0000000c00107202 */ /* 0x000fe20000000f00 */
[----:B------:R-:W-:-:S07]  /*0440*/  IMAD.MOV.U32 R13, RZ, RZ, R6 ;  /* 0x000000ffff0d7224 */ /* 0x000fce00078e0006 */
.L_x_2:
[----:B------:R-:W0:Y:S01]  /*0450*/  LDS R23, [R18+-0x10] ;  /* 0xfffff00012177984 */ /* 0x000e220000000800 */
[----:B------:R-:W-:Y:S01]  /*0460*/  LEA R19, R17, R14, 0x2 ;  /* 0x0000000e11137211 */ /* 0x000fe200078e10ff */
[----:B------:R-:W-:Y:S01]  /*0470*/  VIADD R16, R16, 0x8 ;  /* 0x0000000810107836 */ /* 0x000fe20000000000 */
[----:B------:R-:W-:Y:S01]  /*0480*/  IADD3 R13, PT, PT, R13, 0x8, RZ ;  /* 0x000000080d0d7810 */ /* 0x000fe20007ffe0ff */
[----:B------:R-:W1:Y:S01]  /*0490*/  LDS R25, [R18+-0xc] ;  /* 0xfffff40012197984 */ /* 0x000e620000000800 */
[----:B------:R-:W0:Y:S01]  /*04a0*/  LDC R22, c[0x3][R19] ;  /* 0x00c0000013167b82 */ /* 0x000e220000000800 */
[----:B------:R-:W-:Y:S01]  /*04b0*/  VIADD R17, R17, 0x8 ;  /* 0x0000000811117836 */ /* 0x000fe20000000000 */
[----:B------:R-:W-:Y:S01]  /*04c0*/  ISETP.NE.AND P2, PT, R16, RZ, PT ;  /* 0x000000ff1000720c */ /* 0x000fe20003f45270 */
[----:B------:R-:W2:Y:S04]  /*04d0*/  LDS R21, [R18+-0x8] ;  /* 0xfffff80012157984 */ /* 0x000ea80000000800 */
[----:B------:R-:W3:Y:S01]  /*04e0*/  LDS R20, [R18+-0x4] ;  /* 0xfffffc0012147984 */ /* 0x000ee20000000800 */
[----:B------:R-:W1:Y:S08]  /*04f0*/  LDC R26, c[0x3][R19+0x4] ;  /* 0x00c00100131a7b82 */ /* 0x000e700000000800 */
[----:B------:R-:W2:Y:S01]  /*0500*/  LDC R27, c[0x3][R19+0x8] ;  /* 0x00c00200131b7b82 */ /* 0x000ea20000000800 */
[----:B0-----:R-:W-:-:S02]  /*0510*/  FFMA R22, R23, R22, R8 ;  /* 0x0000001617167223 */ /* 0x001fc40000000008 */
[----:B------:R-:W0:Y:S05]  /*0520*/  LDS R8, [R18] ;  /* 0x0000000012087984 */ /* 0x000e2a0000000800 */
[----:B------:R-:W0:Y:S01]  /*0530*/  LDC R23, c[0x3][R19+0x10] ;  /* 0x00c0040013177b82 */ /* 0x000e220000000800 */
[----:B-1----:R-:W-:-:S04]  /*0540*/  FFMA R22, R25, R26, R22 ;  /* 0x0000001a19167223 */ /* 0x002fc80000000016 */
[----:B--2---:R-:W-:Y:S02]  /*0550*/  FFMA R27, R21, R27, R22 ;  /* 0x0000001b151b7223 */ /* 0x004fe40000000016 */
[----:B------:R-:W1:Y:S01]  /*0560*/  LDS R22, [R18+0x4] ;  /* 0x0000040012167984 */ /* 0x000e620000000800 */
[----:B------:R-:W3:Y:S03]  /*0570*/  LDC R25, c[0x3][R19+0xc] ;  /* 0x00c0030013197b82 */ /* 0x000ee60000000800 */
[----:B------:R-:W2:Y:S05]  /*0580*/  LDS R21, [R18+0x8] ;  /* 0x0000080012157984 */ /* 0x000eaa0000000800 */
[----:B------:R-:W1:Y:S01]  /*0590*/  LDC R26, c[0x3][R19+0x14] ;  /* 0x00c00500131a7b82 */ /* 0x000e620000000800 */
[----:B---3--:R-:W-:-:S02]  /*05a0*/  FFMA R25, R20, R25, R27 ;  /* 0x0000001914197223 */ /* 0x008fc4000000001b */
[----:B------:R3:W4:Y:S02]  /*05b0*/  LDS R20, [R18+0xc] ;  /* 0x00000c0012147984 */ /* 0x0007240000000800 */
[----:B0-----:R-:W-:-:S03]  /*05c0*/  FFMA R23, R8, R23, R25 ;  /* 0x0000001708177223 */ /* 0x001fc60000000019 */
[----:B------:R-:W2:Y:S01]  /*05d0*/  LDC R8, c[0x3][R19+0x18] ;  /* 0x00c0060013087b82 */ /* 0x000ea20000000800 */
[----:B---3--:R-:W-:Y:S01]  /*05e0*/  IADD3 R18, PT, PT, R18, 0x20, RZ ;  /* 0x0000002012127810 */ /* 0x008fe20007ffe0ff */
[----:B-1----:R-:W-:-:S06]  /*05f0*/  FFMA R22, R22, R26, R23 ;  /* 0x0000001a16167223 */ /* 0x002fcc0000000017 */
[----:B------:R-:W4:Y:S01]  /*0600*/  LDC R25, c[0x3][R19+0x1c] ;  /* 0x00c0070013197b82 */ /* 0x000f220000000800 */
[----:B--2---:R-:W-:-:S04]  /*0610*/  FFMA R21, R21, R8, R22 ;  /* 0x0000000815157223 */ /* 0x004fc80000000016 */
[----:B----4-:R-:W-:Y:S01]  /*0620*/  FFMA R8, R20, R25, R21 ;  /* 0x0000001914087223 */ /* 0x010fe20000000015 */
[----:B------:R-:W-:Y:S06]  /*0630*/  @P2 BRA `(.L_x_2) ;  /* 0xfffffffc00842947 */ /* 0x000fec000383ffff */
.L_x_1:
[----:B------:R-:W-:Y:S01]  /*0640*/  VIADD R9, R9, 0x1 ;  /* 0x0000000109097836 */ /* 0x000fe20000000000 */
[----:B------:R-:W-:Y:S06]  /*0650*/  @!P1 BRA `(.L_x_3) ;  /* 0x0000000000c09947 */ /* 0x000fec0003800000 */
[----:B------:R-:W0:Y:S01]  /*0660*/  S2UR UR5, SR_CgaCtaId ;  /* 0x00000000000579c3 */ /* 0x000e220000008800 */
[----:B------:R-:W-:Y:S01]  /*0670*/  IADD3 R16, PT, PT, R24, -0x1, RZ ;  /* 0xffffffff18107810 */ /* 0x000fe20007ffe0ff */
[----:B------:R-:W-:Y:S01]  /*0680*/  UMOV UR4, 0x400 ;  /* 0x0000040000047882 */ /* 0x000fe20000000000 */
[----:B------:R-:W-:Y:S02]  /*0690*/  ISETP.NE.AND P2, PT, R11, RZ, PT ;  /* 0x000000ff0b00720c */ /* 0x000fe40003f45270 */
[----:B------:R-:W-:Y:S01]  /*06a0*/  ISETP.GE.U32.AND P1, PT, R16, 0x3, PT ;  /* 0x000000031000780c */ /* 0x000fe20003f26070 */
[----:B0-----:R-:W-:-:S06]  /*06b0*/  ULEA UR4, UR5, UR4, 0x18 ;  /* 0x0000000405047291 */ /* 0x001fcc000f8ec0ff */
[----:B------:R-:W-:-:S06]  /*06c0*/  LEA R15, R15, UR4, 0x7 ;  /* 0x000000040f0f7c11 */ /* 0x000fcc000f8e38ff */
[----:B------:R-:W-:Y:S05]  /*06d0*/  @!P1 BRA `(.L_x_4) ;  /* 0x0000000000449947 */ /* 0x000fea0003800000 */
[C---:B------:R-:W-:Y:S02]  /*06e0*/  IMAD.IADD R16, R13.reuse, 0x1, R3 ;  /* 0x000000010d107824 */ /* 0x040fe400078e0203 */
[----:B------:R-:W-:Y:S02]  /*06f0*/  IMAD.IADD R19, R4, 0x1, R13 ;  /* 0x0000000104137824 */ /* 0x000fe400078e020d */
[----:B------:R-:W-:Y:S01]  /*0700*/  VIADD R13, R13, 0x4 ;  /* 0x000000040d0d7836 */ /* 0x000fe20000000000 */
[----:B------:R-:W-:Y:S02]  /*0710*/  LEA R16, R16, R15, 0x2 ;  /* 0x0000000f10107211 */ /* 0x000fe400078e10ff */
[----:B------:R-:W-:-:S03]  /*0720*/  LEA R19, R19, R14, 0x2 ;  /* 0x0000000e13137211 */ /* 0x000fc600078e10ff */
[----:B------:R-:W0:Y:S01]  /*0730*/  LDS R17, [R16] ;  /* 0x0000000010117984 */ /* 0x000e220000000800 */
[----:B------:R-:W0:Y:S03]  /*0740*/  LDC R18, c[0x3][R19] ;  /* 0x00c0000013127b82 */ /* 0x000e260000000800 */
[----:B------:R-:W1:Y:S04]  /*0750*/  LDS R20, [R16+0x4] ;  /* 0x0000040010147984 */ /* 0x000e680000000800 */
[----:B------:R-:W2:Y:S01]  /*0760*/  LDS R22, [R16+0x8] ;  /* 0x0000080010167984 */ /* 0x000ea20000000800 */
[----:B------:R-:W1:Y:S03]  /*0770*/  LDC R21, c[0x3][R19+0x4] ;  /* 0x00c0010013157b82 */ /* 0x000e660000000800 */
[----:B------:R-:W3:Y:S05]  /*0780*/  LDS R26, [R16+0xc] ;  /* 0x00000c00101a7984 */ /* 0x000eea0000000800 */
[----:B------:R-:W2:Y:S08]  /*0790*/  LDC R23, c[0x3][R19+0x8] ;  /* 0x00c0020013177b82 */ /* 0x000eb00000000800 */
[----:B------:R-:W3:Y:S01]  /*07a0*/  LDC R25, c[0x3][R19+0xc] ;  /* 0x00c0030013197b82 */ /* 0x000ee20000000800 */
[----:B0-----:R-:W-:-:S04]  /*07b0*/  FFMA R17, R17, R18, R8 ;  /* 0x0000001211117223 */ /* 0x001fc80000000008 */
[----:B-1----:R-:W-:-:S04]  /*07c0*/  FFMA R17, R20, R21, R17 ;  /* 0x0000001514117223 */ /* 0x002fc80000000011 */
[----:B--2---:R-:W-:-:S04]  /*07d0*/  FFMA R17, R22, R23, R17 ;  /* 0x0000001716117223 */ /* 0x004fc80000000011 */
[----:B---3--:R-:W-:-:S07]  /*07e0*/  FFMA R8, R26, R25, R17 ;  /* 0x000000191a087223 */ /* 0x008fce0000000011 */
.L_x_4:
[----:B------:R-:W-:Y:S05]  /*07f0*/  @!P2 BRA `(.L_x_3) ;  /* 0x000000000058a947 */ /* 0x000fea0003800000 */
[----:B------:R-:W-:Y:S02]  /*0800*/  ISETP.NE.AND P2, PT, R11, 0x1, PT ;  /* 0x000000010b00780c */ /* 0x000fe40003f45270 */
[----:B------:R-:W-:-:S11]  /*0810*/  LOP3.LUT P1, RZ, R7, 0x1, RZ, 0xc0, !PT ;  /* 0x0000000107ff7812 */ /* 0x000fd6000782c0ff */
[----:B------:R-:W-:Y:S05]  /*0820*/  @!P2 BRA `(.L_x_5) ;  /* 0x00000000002ca947 */ /* 0x000fea0003800000 */
[C---:B------:R-:W-:Y:S02]  /*0830*/  IADD3 R16, PT, PT, R13.reuse, R3, RZ ;  /* 0x000000030d107210 */ /* 0x040fe40007ffe0ff */
[----:B------:R-:W-:Y:S02]  /*0840*/  IADD3 R19, PT, PT, R4, R13, RZ ;  /* 0x0000000d04137210 */ /* 0x000fe40007ffe0ff */
[----:B------:R-:W-:Y:S01]  /*0850*/  IADD3 R13, PT, PT, R13, 0x2, RZ ;  /* 0x000000020d0d7810 */ /* 0x000fe20007ffe0ff */
[----:B------:R-:W-:Y:S02]  /*0860*/  IMAD R16, R16, 0x4, R15 ;  /* 0x0000000410107824 */ /* 0x000fe400078e020f */
[----:B------:R-:W-:-:S03]  /*0870*/  IMAD R19, R19, 0x4, R14 ;  /* 0x0000000413137824 */ /* 0x000fc600078e020e */
[----:B------:R-:W0:Y:S01]  /*0880*/  LDS R17, [R16] ;  /* 0x0000000010117984 */ /* 0x000e220000000800 */
[----:B------:R-:W0:Y:S03]  /*0890*/  LDC R18, c[0x3][R19] ;  /* 0x00c0000013127b82 */ /* 0x000e260000000800 */
[----:B------:R-:W1:Y:S05]  /*08a0*/  LDS R21, [R16+0x4] ;  /* 0x0000040010157984 */ /* 0x000e6a0000000800 */
[----:B------:R-:W1:Y:S01]  /*08b0*/  LDC R20, c[0x3][R19+0x4] ;  /* 0x00c0010013147b82 */ /* 0x000e620000000800 */
[----:B0-----:R-:W-:-:S04]  /*08c0*/  FFMA R8, R17, R18, R8 ;  /* 0x0000001211087223 */ /* 0x001fc80000000008 */
[----:B-1----:R-:W-:-:S07]  /*08d0*/  FFMA R8, R21, R20, R8 ;  /* 0x0000001415087223 */ /* 0x002fce0000000008 */
.L_x_5:
[----:B------:R-:W-:Y:S05]  /*08e0*/  @P1 BRA `(.L_x_3) ;  /* 0x00000000001c1947 */ /* 0x000fea0003800000 */
[--C-:B------:R-:W-:Y:S02]  /*08f0*/  IMAD.IADD R16, R3, 0x1, R13.reuse ;  /* 0x0000000103107824 */ /* 0x100fe400078e020d */
[----:B------:R-:W-:-:S03]  /*0900*/  IMAD.IADD R13, R4, 0x1, R13 ;  /* 0x00000001040d7824 */ /* 0x000fc600078e020d */
[----:B------:R-:W-:Y:S02]  /*0910*/  LEA R16, R16, R15, 0x2 ;  /* 0x0000000f10107211 */ /* 0x000fe400078e10ff */
[----:B------:R-:W-:-:S03]  /*0920*/  LEA R13, R13, R14, 0x2 ;  /* 0x0000000e0d0d7211 */ /* 0x000fc600078e10ff */
[----:B------:R-:W0:Y:S03]  /*0930*/  LDS R15, [R16] ;  /* 0x00000000100f7984 */ /* 0x000e260000000800 */
[----:B------:R-:W0:Y:S02]  /*0940*/  LDC R13, c[0x3][R13] ;  /* 0x00c000000d0d7b82 */ /* 0x000e240000000800 */
[----:B0-----:R-:W-:-:S07]  /*0950*/  FFMA R8, R15, R13, R8 ;  /* 0x0000000d0f087223 */ /* 0x001fce0000000008 */
.L_x_3:
[----:B------:R-:W-:Y:S05]  /*0960*/  @P0 BRA `(.L_x_6) ;  /* 0xfffffff800840947 */ /* 0x000fea000383ffff */
.L_x_0:
[----:B------:R-:W1:Y:S02]  /*0970*/  LDCU.64 UR4, c[0x0][0x390] ;  /* 0x00007200ff0477ac */ /* 0x000e640008000a00 */
[----:B-1----:R-:W-:-:S04]  /*0980*/  ISETP.GE.AND P0, PT, R5, UR5, PT ;  /* 0x0000000505007c0c */ /* 0x002fc8000bf06270 */
[----:B------:R-:W-:-:S13]  /*0990*/  ISETP.GE.OR P0, PT, R2, UR4, P0 ;  /* 0x0000000402007c0c */ /* 0x000fda0008706670 */
[----:B------:R-:W-:Y:S05]  /*09a0*/  @P0 EXIT ;  /* 0x000000000000094d */ /* 0x000fea0003800000 */
[----:B0-----:R-:W0:Y:S01]  /*09b0*/  LDC.64 R6, c[0x0][0x388] ;  /* 0x0000e200ff067b82 */ /* 0x001e220000000a00 */
[----:B------:R-:W-:-:S04]  /*09c0*/  IMAD R3, R2, UR5, R5 ;  /* 0x0000000502037c24 */ /* 0x000fc8000f8e0205 */
[----:B0-----:R-:W-:-:S05]  /*09d0*/  IMAD.WIDE R2, R3, 0x4, R6 ;  /* 0x0000000403027825 */ /* 0x001fca00078e0206 */
[----:B------:R-:W-:Y:S01]  /*09e0*/  STG.E desc[UR6][R2.64], R8 ;  /* 0x0000000802007986 */ /* 0x000fe2000c101906 */
[----:B------:R-:W-:Y:S05]  /*09f0*/  EXIT ;  /* 0x000000000000794d */ /* 0x000fea0003800000 */
.L_x_7:
[----:B------:R-:W-:-:S00]  /*0a00*/  BRA `(.L_x_7) ;  /* 0xfffffffc00fc7947 */ /* 0x000fc0000383ffff */
[----:B------:R-:W-:-:S00]  /*0a10*/  NOP ;  /* 0x0000000000007918 */ /* 0x000fc00000000000 */
        /* <DEDUP_REMOVED lines=14> */
.L_x_8:


//--------------------- .nv.shared._Z9tiledConvPfS_iiii --------------------------
	.section	.nv.shared._Z9tiledConvPfS_iiii,"aw",@nobits
	.sectionflags	@""
	.align	4
.nv.shared._Z9tiledConvPfS_iiii:
	.zero		5120


//--------------------- .nv.shared.reserved.0     --------------------------
	.section	.nv.shared.reserved.0,"aw",@nobits
	.weak		__nv_reservedSMEM_offset_0_alias
	.size		__nv_reservedSMEM_offset_0_alias, 0, 64
	.other		__nv_reservedSMEM_offset_0_alias,@"STO_CUDA_RESERVED_SHARED STV_DEFAULT"
__nv_reservedSMEM_offset_0_alias:
	.zero		0
	.zero		64


//--------------------- .nv.constant0._Z9tiledConvPfS_iiii --------------------------
	.section	.nv.constant0._Z9tiledConvPfS_iiii,"a",@progbits
	.sectionflags	@""
	.align	4
.nv.constant0._Z9tiledConvPfS_iiii:
	.zero		928


//--------------------- SYMBOLS --------------------------

	.type		.nv.reservedSmem.offset0,@object
	.size		.nv.reservedSmem.offset0,0x4
	.type		.nv.reservedSmem.cap,@object
	.size		.nv.reservedSmem.cap,0x4
